//
// Generated by NVIDIA NVVM Compiler
//
// Compiler Build ID: CL-36424714
// Cuda compilation tools, release 13.0, V13.0.88
// Based on NVVM 20.0.0
//

.version 9.0
.target sm_100
.address_size 64

	// .globl	alphaax_32

.visible .entry alphaax_32(
	.param .u32 alphaax_32_param_0,
	.param .f32 alphaax_32_param_1,
	.param .u64 .ptr .align 1 alphaax_32_param_2,
	.param .u64 .ptr .align 1 alphaax_32_param_3,
	.param .u64 .ptr .align 1 alphaax_32_param_4
)
{
	.reg .pred 	%p<2>;
	.reg .b32 	%r<6>;
	.reg .b32 	%f<6>;
	.reg .b64 	%rd<10>;

	ld.param.u32 	%r2, [alphaax_32_param_0];
	ld.param.f32 	%f1, [alphaax_32_param_1];
	ld.param.u64 	%rd1, [alphaax_32_param_2];
	ld.param.u64 	%rd2, [alphaax_32_param_3];
	ld.param.u64 	%rd3, [alphaax_32_param_4];
	mov.u32 	%r3, %tid.x;
	mov.u32 	%r4, %ctaid.x;
	mov.u32 	%r5, %ntid.x;
	mad.lo.s32 	%r1, %r4, %r5, %r3;
	setp.ge.s32 	%p1, %r1, %r2;
	@%p1 bra 	$L__BB0_2;
	cvta.to.global.u64 	%rd4, %rd1;
	cvta.to.global.u64 	%rd5, %rd2;
	cvta.to.global.u64 	%rd6, %rd3;
	ld.global.f32 	%f2, [%rd4];
	mul.f32 	%f3, %f1, %f2;
	mul.wide.s32 	%rd7, %r1, 4;
	add.s64 	%rd8, %rd5, %rd7;
	ld.global.f32 	%f4, [%rd8];
	mul.f32 	%f5, %f3, %f4;
	add.s64 	%rd9, %rd6, %rd7;
	st.global.f32 	[%rd9], %f5;
$L__BB0_2:
	ret;

}


// ===== COMPILED SASS (sm_100) =====

	.target	sm_100

	.elftype	@"ET_EXEC"


//--------------------- .note.nv.tkinfo           --------------------------
	.section	.note.nv.tkinfo,"",@"SHT_NOTE"
	.sectionflags	@"SHF_NOTE_NV_TKINFO"
	.tkinfo
        /*0018*/ 	.word	0x00000002
        /*0030*/ 	.string	""
        /*0030*/ 	.string	"ptxas"
        /*0030*/ 	.string	"Cuda compilation tools, release 13.0, V13.0.88"
        /*0030*/ 	.string	"Build cuda_13.0.r13.0/compiler.36424714_0"
        /*0030*/ 	.string	"-arch sm_100 -m 64 "



//--------------------- .note.nv.cuinfo           --------------------------
	.section	.note.nv.cuinfo,"",@"SHT_NOTE"
	.sectionflags	@"SHF_NOTE_NV_CUINFO"
        /*0018*/ 	.short	0x0002
        /*001a*/ 	.short	0x0064
        /*001c*/ 	.short	0x0082
	.zero		2


//--------------------- .nv.info                  --------------------------
	.section	.nv.info,"",@"SHT_CUDA_INFO"
	.align	4


	//----- nvinfo : EIATTR_REGCOUNT
	.align		4
        /*0000*/ 	.byte	0x04, 0x2f
        /*0002*/ 	.short	(.L_1 - .L_0)
	.align		4
.L_0:
        /*0004*/ 	.word	index@(alphaax_32)
        /*0008*/ 	.word	0x0000000c


	//----- nvinfo : EIATTR_FRAME_SIZE
	.align		4
.L_1:
        /*000c*/ 	.byte	0x04, 0x11
        /*000e*/ 	.short	(.L_3 - .L_2)
	.align		4
.L_2:
        /*0010*/ 	.word	index@(alphaax_32)
        /*0014*/ 	.word	0x00000000


	//----- nvinfo : EIATTR_MIN_STACK_SIZE
	.align		4
.L_3:
        /*0018*/ 	.byte	0x04, 0x12
        /*001a*/ 	.short	(.L_5 - .L_4)
	.align		4
.L_4:
        /*001c*/ 	.word	index@(alphaax_32)
        /*0020*/ 	.word	0x00000000
.L_5:


//--------------------- .nv.compat                --------------------------
	.section	.nv.compat,"",@"SHT_CUDA_COMPAT_INFO"
	.align	4
        /*0000*/ 	.byte	0x02, 0x09, 0x00, 0x00, 0x02, 0x02, 0x01, 0x00, 0x02, 0x05, 0x05, 0x00, 0x03, 0x07, 0x01, 0x01
        /*0010*/ 	.byte	0x02, 0x03, 0x00, 0x00, 0x02, 0x06, 0x01, 0x00, 0x04, 0x0b, 0x08, 0x00, 0x09, 0x00, 0x00, 0x00
        /*0020*/ 	.byte	0x00, 0x00, 0x00, 0x00


//--------------------- .nv.info.alphaax_32       --------------------------
	.section	.nv.info.alphaax_32,"",@"SHT_CUDA_INFO"
	.sectionflags	@""
	.align	4


	//----- nvinfo : EIATTR_CUDA_API_VERSION
	.align		4
        /*0000*/ 	.byte	0x04, 0x37
        /*0002*/ 	.short	(.L_7 - .L_6)
.L_6:
        /*0004*/ 	.word	0x00000082


	//----- nvinfo : EIATTR_KPARAM_INFO
	.align		4
.L_7:
        /*0008*/ 	.byte	0x04, 0x17
        /*000a*/ 	.short	(.L_9 - .L_8)
.L_8:
        /*000c*/ 	.word	0x00000000
        /*0010*/ 	.short	0x0004
        /*0012*/ 	.short	0x0018
        /*0014*/ 	.byte	0x00, 0xf5, 0x21, 0x00


	//----- nvinfo : EIATTR_KPARAM_INFO
	.align		4
.L_9:
        /*0018*/ 	.byte	0x04, 0x17
        /*001a*/ 	.short	(.L_11 - .L_10)
.L_10:
        /*001c*/ 	.word	0x00000000
        /*0020*/ 	.short	0x0003
        /*0022*/ 	.short	0x0010
        /*0024*/ 	.byte	0x00, 0xf5, 0x21, 0x00


	//----- nvinfo : EIATTR_KPARAM_INFO
	.align		4
.L_11:
        /*0028*/ 	.byte	0x04, 0x17
        /*002a*/ 	.short	(.L_13 - .L_12)
.L_12:
        /*002c*/ 	.word	0x00000000
        /*0030*/ 	.short	0x0002
        /*0032*/ 	.short	0x0008
        /*0034*/ 	.byte	0x00, 0xf5, 0x21, 0x00


	//----- nvinfo : EIATTR_KPARAM_INFO
	.align		4
.L_13:
        /*0038*/ 	.byte	0x04, 0x17
        /*003a*/ 	.short	(.L_15 - .L_14)
.L_14:
        /*003c*/ 	.word	0x00000000
        /*0040*/ 	.short	0x0001
        /*0042*/ 	.short	0x0004
        /*0044*/ 	.byte	0x00, 0xf0, 0x11, 0x00


	//----- nvinfo : EIATTR_KPARAM_INFO
	.align		4
.L_15:
        /*0048*/ 	.byte	0x04, 0x17
        /*004a*/ 	.short	(.L_17 - .L_16)
.L_16:
        /*004c*/ 	.word	0x00000000
        /*0050*/ 	.short	0x0000
        /*0052*/ 	.short	0x0000
        /*0054*/ 	.byte	0x00, 0xf0, 0x11, 0x00


	//----- nvinfo : EIATTR_SPARSE_MMA_MASK
	.align		4
.L_17:
        /*0058*/ 	.byte	0x03, 0x50
        /*005a*/ 	.short	0x0000


	//----- nvinfo : EIATTR_MAXREG_COUNT
	.align		4
        /*005c*/ 	.byte	0x03, 0x1b
        /*005e*/ 	.short	0x00ff


	//----- nvinfo : EIATTR_MERCURY_ISA_VERSION
	.align		4
        /*0060*/ 	.byte	0x03, 0x5f
        /*0062*/ 	.short	0x0101


	//----- nvinfo : EIATTR_VRC_CTA_INIT_COUNT
	.align		4
        /*0064*/ 	.byte	0x02, 0x4a
	.zero		1
	.zero		1


	//----- nvinfo : EIATTR_EXIT_INSTR_OFFSETS
	.align		4
        /*0068*/ 	.byte	0x04, 0x1c
        /*006a*/ 	.short	(.L_19 - .L_18)


	//   ....[0]....
.L_18:
        /*006c*/ 	.word	0x00000070


	//   ....[1]....
        /*0070*/ 	.word	0x00000140


	//----- nvinfo : EIATTR_CBANK_PARAM_SIZE
	.align		4
.L_19:
        /*0074*/ 	.byte	0x03, 0x19
        /*0076*/ 	.short	0x0020


	//----- nvinfo : EIATTR_PARAM_CBANK
	.align		4
        /*0078*/ 	.byte	0x04, 0x0a
        /*007a*/ 	.short	(.L_21 - .L_20)
	.align		4
.L_20:
        /*007c*/ 	.word	index@(.nv.constant0.alphaax_32)
        /*0080*/ 	.short	0x0380
        /*0082*/ 	.short	0x0020


	//----- nvinfo : EIATTR_SW_WAR
	.align		4
.L_21:
        /*0084*/ 	.byte	0x04, 0x36
        /*0086*/ 	.short	(.L_23 - .L_22)
.L_22:
        /*0088*/ 	.word	0x00000008
.L_23:


//--------------------- .nv.callgraph             --------------------------
	.section	.nv.callgraph,"",@"SHT_CUDA_CALLGRAPH"
	.align	4
	.sectionentsize	8
	.align		4
        /*0000*/ 	.word	0x00000000
	.align		4
        /*0004*/ 	.word	0xffffffff
	.align		4
        /*0008*/ 	.word	0x00000000
	.align		4
        /*000c*/ 	.word	0xfffffffe
	.align		4
        /*0010*/ 	.word	0x00000000
	.align		4
        /*0014*/ 	.word	0xfffffffd
	.align		4
        /*0018*/ 	.word	0x00000000
	.align		4
        /*001c*/ 	.word	0xfffffffc


//--------------------- .text.alphaax_32          --------------------------
	.section	.text.alphaax_32,"ax",@progbits
	.align	128
        .global         alphaax_32
        .type           alphaax_32,@function
        .size           alphaax_32,(.L_x_1 - alphaax_32)
        .other          alphaax_32,@"STO_CUDA_ENTRY STV_DEFAULT"
alphaax_32:
.text.alphaax_32:
[----:B------:R-:W-:Y:S01]  /*0000*/  LDC R1, c[0x0][0x37c] ;  /* 0x0000df00ff017b82 */ /* 0x000fe20000000800 */
[----:B------:R-:W0:Y:S07]  /*0010*/  S2R R9, SR_TID.X ;  /* 0x0000000000097919 */ /* 0x000e2e0000002100 */
[----:B------:R-:W0:Y:S01]  /*0020*/  S2UR UR4, SR_CTAID.X ;  /* 0x00000000000479c3 */ /* 0x000e220000002500 */
[----:B------:R-:W1:Y:S07]  /*0030*/  LDCU UR5, c[0x0][0x380] ;  /* 0x00007000ff0577ac */ /* 0x000e6e0008000800 */
[----:B------:R-:W0:Y:S02]  /*0040*/  LDC R0, c[0x0][0x360] ;  /* 0x0000d800ff007b82 */ /* 0x000e240000000800 */
[----:B0-----:R-:W-:-:S05]  /*0050*/  IMAD R9, R0, UR4, R9 ;  /* 0x0000000400097c24 */ /* 0x001fca000f8e0209 */
[----:B-1----:R-:W-:-:S13]  /*0060*/  ISETP.GE.AND P0, PT, R9, UR5, PT ;  /* 0x0000000509007c0c */ /* 0x002fda000bf06270 */
[----:B------:R-:W-:Y:S05]  /*0070*/  @P0 EXIT ;  /* 0x000000000000094d */ /* 0x000fea0003800000 */
[----:B------:R-:W0:Y:S01]  /*0080*/  LDC.64 R4, c[0x0][0x390] ;  /* 0x0000e400ff047b82 */ /* 0x000e220000000a00 */
[----:B------:R-:W1:Y:S01]  /*0090*/  LDCU.64 UR4, c[0x0][0x358] ;  /* 0x00006b00ff0477ac */ /* 0x000e620008000a00 */
[----:B------:R-:W2:Y:S06]  /*00a0*/  LDCU UR6, c[0x0][0x384] ;  /* 0x00007080ff0677ac */ /* 0x000eac0008000800 */
[----:B------:R-:W3:Y:S08]  /*00b0*/  LDC.64 R2, c[0x0][0x388] ;  /* 0x0000e200ff027b82 */ /* 0x000ef00000000a00 */
[----:B------:R-:W4:Y:S01]  /*00c0*/  LDC.64 R6, c[0x0][0x398] ;  /* 0x0000e600ff067b82 */ /* 0x000f220000000a00 */
[----:B0-----:R-:W-:-:S06]  /*00d0*/  IMAD.WIDE R4, R9, 0x4, R4 ;  /* 0x0000000409047825 */ /* 0x001fcc00078e0204 */
[----:B-1----:R-:W5:Y:S04]  /*00e0*/  LDG.E R5, desc[UR4][R4.64] ;  /* 0x0000000404057981 */ /* 0x002f68000c1e1900 */
[----:B---3--:R-:W2:Y:S01]  /*00f0*/  LDG.E R2, desc[UR4][R2.64] ;  /* 0x0000000402027981 */ /* 0x008ea2000c1e1900 */
[----:B----4-:R-:W-:-:S04]  /*0100*/  IMAD.WIDE R6, R9, 0x4, R6 ;  /* 0x0000000409067825 */ /* 0x010fc800078e0206 */
[----:B--2---:R-:W-:-:S04]  /*0110*/  FMUL R0, R2, UR6 ;  /* 0x0000000602007c20 */ /* 0x004fc80008400000 */
[----:B-----5:R-:W-:-:S05]  /*0120*/  FMUL R9, R0, R5 ;  /* 0x0000000500097220 */ /* 0x020fca0000400000 */
[----:B------:R-:W-:Y:S01]  /*0130*/  STG.E desc[UR4][R6.64], R9 ;  /* 0x0000000906007986 */ /* 0x000fe2000c101904 */
[----:B------:R-:W-:Y:S05]  /*0140*/  EXIT ;  /* 0x000000000000794d */ /* 0x000fea0003800000 */
.L_x_0:
[----:B------:R-:W-:-:S00]  /*0150*/  BRA `(.L_x_0) ;  /* 0xfffffffc00fc7947 */ /* 0x000fc0000383ffff */
[----:B------:R-:W-:-:S00]  /*0160*/  NOP ;  /* 0x0000000000007918 */ /* 0x000fc00000000000 */
        /* <DEDUP_REMOVED lines=9> */
.L_x_1:


//--------------------- .nv.shared.reserved.0     --------------------------
	.section	.nv.shared.reserved.0,"aw",@nobits
	.weak		__nv_reservedSMEM_offset_0_alias
	.size		__nv_reservedSMEM_offset_0_alias, 0, 64
	.other		__nv_reservedSMEM_offset_0_alias,@"STO_CUDA_RESERVED_SHARED STV_DEFAULT"
__nv_reservedSMEM_offset_0_alias:
	.zero		0
	.zero		64


//--------------------- .nv.constant0.alphaax_32  --------------------------
	.section	.nv.constant0.alphaax_32,"a",@progbits
	.sectionflags	@""
	.align	4
.nv.constant0.alphaax_32:
	.zero		928


//--------------------- SYMBOLS --------------------------

	.type		.nv.reservedSmem.offset0,@object
	.size		.nv.reservedSmem.offset0,0x4
